	.headerflags	@"EF_CUDA_TEXMODE_UNIFIED EF_CUDA_64BIT_ADDRESS EF_CUDA_ACCELERATORS EF_CUDA_SM90 EF_CUDA_VIRTUAL_SM(EF_CUDA_SM90)"
	.elftype	@"ET_EXEC"


//--------------------- .nv.info                  --------------------------
	.section	.nv.info,"",@"SHT_CUDA_INFO"
	.align	4


	//----- nvinfo : EIATTR_REGCOUNT
	.align		4
        /*0000*/ 	.byte	0x04, 0x2f
        /*0002*/ 	.short	(.L_3 - .L_2)
	.align		4
.L_2:
        /*0004*/ 	.word	index@(triton_poi_fused__native_batch_norm_legit_no_training_convolution_gelu_8)
        /*0008*/ 	.word	0x0000001c


	//----- nvinfo : EIATTR_MIN_STACK_SIZE
	.align		4
.L_3:
        /*000c*/ 	.byte	0x04, 0x12
        /*000e*/ 	.short	(.L_5 - .L_4)
	.align		4
.L_4:
        /*0010*/ 	.word	index@(triton_poi_fused__native_batch_norm_legit_no_training_convolution_gelu_8)
        /*0014*/ 	.word	0x00000000


	//----- nvinfo : EIATTR_FRAME_SIZE
	.align		4
.L_5:
        /*0018*/ 	.byte	0x04, 0x11
        /*001a*/ 	.short	(.L_7 - .L_6)
	.align		4
.L_6:
        /*001c*/ 	.word	index@(triton_poi_fused__native_batch_norm_legit_no_training_convolution_gelu_8)
        /*0020*/ 	.word	0x00000000


	//----- nvinfo : EIATTR_MIN_STACK_SIZE
	.align		4
.L_7:
        /*0024*/ 	.byte	0x04, 0x12
        /*0026*/ 	.short	(.L_9 - .L_8)
	.align		4
.L_8:
        /*0028*/ 	.word	index@(triton_poi_fused__native_batch_norm_legit_no_training_convolution_gelu_8)
        /*002c*/ 	.word	0x00000000
.L_9:


//--------------------- .nv.info.triton_poi_fused__native_batch_norm_legit_no_training_convolution_gelu_8 --------------------------
	.section	.nv.info.triton_poi_fused__native_batch_norm_legit_no_training_convolution_gelu_8,"",@"SHT_CUDA_INFO"
	.sectionflags	@""
	.align	4


	//----- nvinfo : EIATTR_CUDA_API_VERSION
	.align		4
        /*0000*/ 	.byte	0x04, 0x37
        /*0002*/ 	.short	(.L_11 - .L_10)
.L_10:
        /*0004*/ 	.word	0x0000007c


	//----- nvinfo : EIATTR_KPARAM_INFO
	.align		4
.L_11:
        /*0008*/ 	.byte	0x04, 0x17
        /*000a*/ 	.short	(.L_13 - .L_12)
.L_12:
        /*000c*/ 	.word	0x00000000
        /*0010*/ 	.short	0x0007
        /*0012*/ 	.short	0x0038
        /*0014*/ 	.byte	0x00, 0xf0, 0x11, 0x00


	//----- nvinfo : EIATTR_KPARAM_INFO
	.align		4
.L_13:
        /*0018*/ 	.byte	0x04, 0x17
        /*001a*/ 	.short	(.L_15 - .L_14)
.L_14:
        /*001c*/ 	.word	0x00000000
        /*0020*/ 	.short	0x0006
        /*0022*/ 	.short	0x0030
        /*0024*/ 	.byte	0x00, 0xf4, 0x21, 0x00


	//----- nvinfo : EIATTR_KPARAM_INFO
	.align		4
.L_15:
        /*0028*/ 	.byte	0x04, 0x17
        /*002a*/ 	.short	(.L_17 - .L_16)
.L_16:
        /*002c*/ 	.word	0x00000000
        /*0030*/ 	.short	0x0005
        /*0032*/ 	.short	0x0028
        /*0034*/ 	.byte	0x00, 0xf4, 0x21, 0x00


	//----- nvinfo : EIATTR_KPARAM_INFO
	.align		4
.L_17:
        /*0038*/ 	.byte	0x04, 0x17
        /*003a*/ 	.short	(.L_19 - .L_18)
.L_18:
        /*003c*/ 	.word	0x00000000
        /*0040*/ 	.short	0x0004
        /*0042*/ 	.short	0x0020
        /*0044*/ 	.byte	0x00, 0xf4, 0x21, 0x00


	//----- nvinfo : EIATTR_KPARAM_INFO
	.align		4
.L_19:
        /*0048*/ 	.byte	0x04, 0x17
        /*004a*/ 	.short	(.L_21 - .L_20)
.L_20:
        /*004c*/ 	.word	0x00000000
        /*0050*/ 	.short	0x0003
        /*0052*/ 	.short	0x0018
        /*0054*/ 	.byte	0x00, 0xf4, 0x21, 0x00


	//----- nvinfo : EIATTR_KPARAM_INFO
	.align		4
.L_21:
        /*0058*/ 	.byte	0x04, 0x17
        /*005a*/ 	.short	(.L_23 - .L_22)
.L_22:
        /*005c*/ 	.word	0x00000000
        /*0060*/ 	.short	0x0002
        /*0062*/ 	.short	0x0010
        /*0064*/ 	.byte	0x00, 0xf4, 0x21, 0x00


	//----- nvinfo : EIATTR_KPARAM_INFO
	.align		4
.L_23:
        /*0068*/ 	.byte	0x04, 0x17
        /*006a*/ 	.short	(.L_25 - .L_24)
.L_24:
        /*006c*/ 	.word	0x00000000
        /*0070*/ 	.short	0x0001
        /*0072*/ 	.short	0x0008
        /*0074*/ 	.byte	0x00, 0xf4, 0x21, 0x00


	//----- nvinfo : EIATTR_KPARAM_INFO
	.align		4
.L_25:
        /*0078*/ 	.byte	0x04, 0x17
        /*007a*/ 	.short	(.L_27 - .L_26)
.L_26:
        /*007c*/ 	.word	0x00000000
        /*0080*/ 	.short	0x0000
        /*0082*/ 	.short	0x0000
        /*0084*/ 	.byte	0x00, 0xf4, 0x21, 0x00


	//----- nvinfo : EIATTR_SPARSE_MMA_MASK
	.align		4
.L_27:
        /*0088*/ 	.byte	0x03, 0x50
        /*008a*/ 	.short	0x0000


	//----- nvinfo : EIATTR_MAXREG_COUNT
	.align		4
        /*008c*/ 	.byte	0x03, 0x1b
        /*008e*/ 	.short	0x00ff


	//----- nvinfo : EIATTR_EXIT_INSTR_OFFSETS
	.align		4
        /*0090*/ 	.byte	0x04, 0x1c
        /*0092*/ 	.short	(.L_29 - .L_28)


	//   ....[0]....
.L_28:
        /*0094*/ 	.word	0x00000810


	//----- nvinfo : EIATTR_REQNTID
	.align		4
.L_29:
        /*0098*/ 	.byte	0x04, 0x10
        /*009a*/ 	.short	(.L_31 - .L_30)
.L_30:
        /*009c*/ 	.word	0x00000100
        /*00a0*/ 	.word	0x00000001
        /*00a4*/ 	.word	0x00000001


	//----- nvinfo : EIATTR_CBANK_PARAM_SIZE
	.align		4
.L_31:
        /*00a8*/ 	.byte	0x03, 0x19
        /*00aa*/ 	.short	0x003c


	//----- nvinfo : EIATTR_PARAM_CBANK
	.align		4
        /*00ac*/ 	.byte	0x04, 0x0a
        /*00ae*/ 	.short	(.L_33 - .L_32)
	.align		4
.L_32:
        /*00b0*/ 	.word	index@(.nv.constant0.triton_poi_fused__native_batch_norm_legit_no_training_convolution_gelu_8)
        /*00b4*/ 	.short	0x0210
        /*00b6*/ 	.short	0x003c


	//----- nvinfo : EIATTR_SW_WAR
	.align		4
.L_33:
        /*00b8*/ 	.byte	0x04, 0x36
        /*00ba*/ 	.short	(.L_35 - .L_34)
.L_34:
        /*00bc*/ 	.word	0x00000008
.L_35:


//--------------------- .nv.callgraph             --------------------------
	.section	.nv.callgraph,"",@"SHT_CUDA_CALLGRAPH"
	.align	4
	.sectionentsize	8
	.align		4
        /*0000*/ 	.word	0x00000000
	.align		4
        /*0004*/ 	.word	0xffffffff
	.align		4
        /*0008*/ 	.word	0x00000000
	.align		4
        /*000c*/ 	.word	0xfffffffe
	.align		4
        /*0010*/ 	.word	0x00000000
	.align		4
        /*0014*/ 	.word	0xfffffffd
	.align		4
        /*0018*/ 	.word	0x00000000
	.align		4
        /*001c*/ 	.word	0xfffffffc


//--------------------- .nv.constant4             --------------------------
	.section	.nv.constant4,"a",@progbits
	.align	8
	.align		8
.nv.constant4:
        /*0000*/ 	.dword	_$_str
	.align		8
        /*0008*/ 	.dword	_$_str_$_2


//--------------------- .text.triton_poi_fused__native_batch_norm_legit_no_training_convolution_gelu_8 --------------------------
	.section	.text.triton_poi_fused__native_batch_norm_legit_no_training_convolution_gelu_8,"ax",@progbits
	.align	128
        .global         triton_poi_fused__native_batch_norm_legit_no_training_convolution_gelu_8
        .type           triton_poi_fused__native_batch_norm_legit_no_training_convolution_gelu_8,@function
        .size           triton_poi_fused__native_batch_norm_legit_no_training_convolution_gelu_8,(.L_x_1 - triton_poi_fused__native_batch_norm_legit_no_training_convolution_gelu_8)
        .other          triton_poi_fused__native_batch_norm_legit_no_training_convolution_gelu_8,@"STO_CUDA_ENTRY STV_DEFAULT"
triton_poi_fused__native_batch_norm_legit_no_training_convolution_gelu_8:
.text.triton_poi_fused__native_batch_norm_legit_no_training_convolution_gelu_8:
[----:B------:R-:W-:Y:S01]  /*0000*/  LDC R1, c[0x0][0x28] ;  /* 0x00000a00ff017b82 */ /* 0x000fe20000000800 */
[----:B------:R-:W1:Y:S07]  /*0010*/  S2R R0, SR_TID.X ;  /* 0x0000000000007919 */ /* 0x000e6e0000002100 */
[----:B------:R-:W2:Y:S01]  /*0020*/  LDC.64 R14, c[0x0][0x218] ;  /* 0x00008600ff0e7b82 */ /* 0x000ea20000000a00 */
[----:B------:R-:W-:Y:S01]  /*0030*/  ULDC.64 UR4, c[0x0][0x208] ;  /* 0x0000820000047ab9 */ /* 0x000fe20000000a00 */
[----:B------:R-:W3:Y:S06]  /*0040*/  S2R R5, SR_CTAID.X ;  /* 0x0000000000057919 */ /* 0x000eec0000002500 */
[----:B------:R-:W4:Y:S08]  /*0050*/  LDC.64 R2, c[0x0][0x210] ;  /* 0x00008400ff027b82 */ /* 0x000f300000000a00 */
[----:B------:R-:W5:Y:S08]  /*0060*/  LDC.64 R6, c[0x0][0x220] ;  /* 0x00008800ff067b82 */ /* 0x000f700000000a00 */
[----:B------:R-:W5:Y:S08]  /*0070*/  LDC.64 R10, c[0x0][0x238] ;  /* 0x00008e00ff0a7b82 */ /* 0x000f700000000a00 */
[----:B------:R-:W5:Y:S01]  /*0080*/  LDC.64 R18, c[0x0][0x230] ;  /* 0x00008c00ff127b82 */ /* 0x000f620000000a00 */
[----:B-1----:R-:W-:Y:S01]  /*0090*/  SHF.L.U32 R0, R0, 0x1, RZ ;  /* 0x0000000100007819 */ /* 0x002fe200000006ff */
[----:B------:R-:W-:Y:S01]  /*00a0*/  HFMA2.MMA R20, -RZ, RZ, 0.470947265625, -12.46875 ;  /* 0x3789ca3cff147435 */ /* 0x000fe200000001ff */
[----:B---3--:R-:W-:Y:S01]  /*00b0*/  SHF.R.S32.HI R4, RZ, 0x16, R5 ;  /* 0x00000016ff047819 */ /* 0x008fe20000011405 */
[----:B------:R-:W-:Y:S01]  /*00c0*/  HFMA2.MMA R23, -RZ, RZ, -0.74462890625, 604.5 ;  /* 0xb9f560b9ff177435 */ /* 0x000fe200000001ff */
[----:B------:R-:W-:Y:S01]  /*00d0*/  LOP3.LUT R0, R0, 0x1fe, RZ, 0xc0, !PT ;  /* 0x000001fe00007812 */ /* 0x000fe200078ec0ff */
[----:B------:R-:W-:Y:S01]  /*00e0*/  HFMA2.MMA R22, -RZ, RZ, 0.958984375, -6.1690807342529296875e-05 ;  /* 0x3bac840bff167435 */ /* 0x000fe200000001ff */
[----:B------:R-:W-:Y:S01]  /*00f0*/  MOV R21, 0x3789ca3c ;  /* 0x3789ca3c00157802 */ /* 0x000fe20000000f00 */
[----:B------:R-:W-:Y:S01]  /*0100*/  ULDC.64 UR6, c[0x0][0x240] ;  /* 0x0000900000067ab9 */ /* 0x000fe20000000a00 */
[----:B------:R-:W-:-:S02]  /*0110*/  LEA R0, R5, R0, 0x9 ;  /* 0x0000000005007211 */ /* 0x000fc400078e48ff */
[----:B------:R-:W-:-:S03]  /*0120*/  SGXT R5, R4, 0x1 ;  /* 0x000000010405781a */ /* 0x000fc60000000200 */
[----:B----4-:R-:W-:Y:S01]  /*0130*/  IMAD.WIDE R2, R0, 0x4, R2 ;  /* 0x0000000400027825 */ /* 0x010fe200078e0202 */
[----:B------:R-:W-:-:S04]  /*0140*/  LEA.HI R5, R5, R0, RZ, 0x8 ;  /* 0x0000000005057211 */ /* 0x000fc800078f40ff */
[----:B------:R-:W-:Y:S01]  /*0150*/  LOP3.LUT R5, R5, 0xffffff00, RZ, 0xc0, !PT ;  /* 0xffffff0005057812 */ /* 0x000fe200078ec0ff */
[----:B------:R-:W3:Y:S03]  /*0160*/  LDG.E.64 R12, desc[UR4][R2.64] ;  /* 0x00000004020c7981 */ /* 0x000ee6000c1e1b00 */
[----:B------:R-:W-:Y:S02]  /*0170*/  IADD3 R8, R0, -R5, RZ ;  /* 0x8000000500087210 */ /* 0x000fe40007ffe0ff */
[----:B------:R-:W1:Y:S03]  /*0180*/  LDC.64 R4, c[0x0][0x228] ;  /* 0x00008a00ff047b82 */ /* 0x000e660000000a00 */
[----:B--2---:R-:W-:-:S06]  /*0190*/  IMAD.WIDE R14, R8, 0x4, R14 ;  /* 0x00000004080e7825 */ /* 0x004fcc00078e020e */
[----:B------:R-:W3:Y:S01]  /*01a0*/  LDG.E.EL.64 R14, desc[UR4][R14.64] ;  /* 0x000000040e0e7981 */ /* 0x000ee2000c2e1b00 */
[----:B-1----:R-:W-:-:S06]  /*01b0*/  IMAD.WIDE R4, R8, 0x4, R4 ;  /* 0x0000000408047825 */ /* 0x002fcc00078e0204 */
[----:B------:R-:W2:Y:S01]  /*01c0*/  LDG.E.EL.64 R4, desc[UR4][R4.64] ;  /* 0x0000000404047981 */ /* 0x000ea2000c2e1b00 */
[----:B-----5:R-:W-:-:S06]  /*01d0*/  IMAD.WIDE R6, R8, 0x4, R6 ;  /* 0x0000000408067825 */ /* 0x020fcc00078e0206 */
[----:B------:R-:W4:Y:S01]  /*01e0*/  LDG.E.EL.64 R6, desc[UR4][R6.64] ;  /* 0x0000000406067981 */ /* 0x000f22000c2e1b00 */
[----:B0-----:R-:W-:-:S04]  /*01f0*/  IMAD.WIDE R10, R8, 0x4, R10 ;  /* 0x00000004080a7825 */ /* 0x001fc800078e020a */
[----:B------:R-:W-:Y:S02]  /*0200*/  IMAD.WIDE R18, R8, 0x4, R18 ;  /* 0x0000000408127825 */ /* 0x000fe400078e0212 */
[----:B------:R-:W5:Y:S04]  /*0210*/  LDG.E.EL.64 R10, desc[UR4][R10.64] ;  /* 0x000000040a0a7981 */ /* 0x000f68000c2e1b00 */
[----:B------:R0:W5:Y:S01]  /*0220*/  LDG.E.EL.64 R8, desc[UR4][R18.64] ;  /* 0x0000000412087981 */ /* 0x000162000c2e1b00 */
[----:B------:R-:W-:Y:S02]  /*0230*/  MOV R25, 0x3bac840b ;  /* 0x3bac840b00197802 */ /* 0x000fe40000000f00 */
[----:B0-----:R-:W-:Y:S01]  /*0240*/  MOV R18, 0xb9f560b9 ;  /* 0xb9f560b900127802 */ /* 0x001fe20000000f00 */
[----:B---3--:R-:W-:Y:S01]  /*0250*/  FADD R12, R12, R14 ;  /* 0x0000000e0c0c7221 */ /* 0x008fe20000000000 */
[----:B------:R-:W-:-:S03]  /*0260*/  FADD R13, R13, R15 ;  /* 0x0000000f0d0d7221 */ /* 0x000fc60000000000 */
[----:B------:R-:W-:Y:S01]  /*0270*/  FMUL R14, R12, 0.70710676908493041992 ;  /* 0x3f3504f30c0e7820 */ /* 0x000fe20000400000 */
[----:B------:R-:W-:-:S03]  /*0280*/  FMUL R15, R13, 0.70710676908493041992 ;  /* 0x3f3504f30d0f7820 */ /* 0x000fc60000400000 */
[----:B------:R-:W-:Y:S01]  /*0290*/  FADD.FTZ R17, |R14|, -RZ ;  /* 0x800000ff0e117221 */ /* 0x000fe20000010200 */
[----:B------:R-:W-:-:S04]  /*02a0*/  FADD.FTZ R16, |R15|, -RZ ;  /* 0x800000ff0f107221 */ /* 0x000fc80000010200 */
[----:B------:R-:W-:Y:S02]  /*02b0*/  FSETP.GE.AND P0, PT, R17, 1.0029599666595458984, PT ;  /* 0x3f8060fe1100780b */ /* 0x000fe40003f06000 */
[----:B------:R-:W-:-:S11]  /*02c0*/  FSETP.GE.AND P1, PT, R16, 1.0029599666595458984, PT ;  /* 0x3f8060fe1000780b */ /* 0x000fd60003f26000 */
[----:B------:R-:W-:Y:S01]  /*02d0*/  @!P0 MOV R20, 0x38b1e96a ;  /* 0x38b1e96a00148802 */ /* 0x000fe20000000f00 */
[----:B------:R-:W-:Y:S01]  /*02e0*/  @!P0 FMUL R17, R14, R14 ;  /* 0x0000000e0e118220 */ /* 0x000fe20000400000 */
[----:B------:R-:W-:Y:S01]  /*02f0*/  @!P0 MOV R18, 0xba574d20 ;  /* 0xba574d2000128802 */ /* 0x000fe20000000f00 */
[----:B------:R-:W-:Y:S01]  /*0300*/  @!P1 FMUL R16, R15, R15 ;  /* 0x0000000f0f109220 */ /* 0x000fe20000400000 */
[----:B------:R-:W-:Y:S02]  /*0310*/  @!P1 MOV R21, 0x38b1e96a ;  /* 0x38b1e96a00159802 */ /* 0x000fe40000000f00 */
[----:B------:R-:W-:Y:S01]  /*0320*/  @!P1 MOV R23, 0xba574d20 ;  /* 0xba574d2000179802 */ /* 0x000fe20000000f00 */
[----:B------:R-:W-:Y:S01]  /*0330*/  FFMA.FTZ R19, R17, R20, R18 ;  /* 0x0000001411137223 */ /* 0x000fe20000010012 */
[----:B------:R-:W-:Y:S01]  /*0340*/  @!P0 MOV R22, 0x3baad5ea ;  /* 0x3baad5ea00168802 */ /* 0x000fe20000000f00 */
[----:B------:R-:W-:Y:S01]  /*0350*/  @!P1 IMAD.MOV.U32 R25, RZ, RZ, 0x3baad5ea ;  /* 0x3baad5eaff199424 */ /* 0x000fe200078e00ff */
[----:B------:R-:W-:Y:S01]  /*0360*/  HFMA2.MMA R18, -RZ, RZ, -1.26171875, -2.110004425048828125e-05 ;  /* 0xbd0c8162ff127435 */ /* 0x000fe200000001ff */
[----:B------:R-:W-:-:S02]  /*0370*/  FFMA.FTZ R20, R16, R21, R23 ;  /* 0x0000001510147223 */ /* 0x000fc40000010017 */
[-C--:B------:R-:W-:Y:S02]  /*0380*/  FFMA.FTZ R19, R19, R17.reuse, R22 ;  /* 0x0000001113137223 */ /* 0x080fe40000010016 */
[----:B------:R-:W-:Y:S01]  /*0390*/  FFMA.FTZ R22, R20, R16, R25 ;  /* 0x0000001014167223 */ /* 0x000fe20000010019 */
[----:B------:R-:W-:Y:S01]  /*03a0*/  HFMA2.MMA R20, -RZ, RZ, 1.52734375, -41152 ;  /* 0x3e1cf906ff147435 */ /* 0x000fe200000001ff */
[----:B------:R-:W-:Y:S01]  /*03b0*/  @!P0 MOV R18, 0xbcdc1be7 ;  /* 0xbcdc1be700128802 */ /* 0x000fe20000000f00 */
[----:B--2---:R-:W-:Y:S01]  /*03c0*/  FADD R4, R4, 9.9999997473787516356e-06 ;  /* 0x3727c5ac04047421 */ /* 0x004fe20000000000 */
[----:B------:R-:W-:Y:S01]  /*03d0*/  MOV R21, 0xbd0c8162 ;  /* 0xbd0c816200157802 */ /* 0x000fe20000000f00 */
[----:B------:R-:W-:Y:S02]  /*03e0*/  FADD R5, R5, 9.9999997473787516356e-06 ;  /* 0x3727c5ac05057421 */ /* 0x000fe40000000000 */
[----:B------:R-:W-:Y:S01]  /*03f0*/  @!P0 MOV R20, 0x3de718af ;  /* 0x3de718af00148802 */ /* 0x000fe20000000f00 */
[----:B------:R-:W-:Y:S01]  /*0400*/  FFMA.FTZ R19, R19, R17, R18 ;  /* 0x0000001113137223 */ /* 0x000fe20000010012 */
[----:B------:R-:W-:Y:S01]  /*0410*/  HFMA2.MMA R18, -RZ, RZ, 1.853515625, -0.00091457366943359375 ;  /* 0x3f6a937eff127435 */ /* 0x000fe200000001ff */
[----:B------:R-:W-:-:S02]  /*0420*/  @!P1 MOV R21, 0xbcdc1be7 ;  /* 0xbcdc1be700159802 */ /* 0x000fc40000000f00 */
[----:B------:R-:W-:Y:S01]  /*0430*/  FFMA.FTZ R19, R19, R17, R20 ;  /* 0x0000001113137223 */ /* 0x000fe20000010014 */
[----:B------:R-:W-:Y:S01]  /*0440*/  HFMA2.MMA R20, -RZ, RZ, 1.78125, -136.25 ;  /* 0x3f20d842ff147435 */ /* 0x000fe200000001ff */
[----:B------:R-:W-:Y:S01]  /*0450*/  MOV R23, 0x3e1cf906 ;  /* 0x3e1cf90600177802 */ /* 0x000fe20000000f00 */
[----:B------:R-:W-:Y:S02]  /*0460*/  @!P1 IMAD.MOV.U32 R23, RZ, RZ, 0x3de718af ;  /* 0x3de718afff179424 */ /* 0x000fe400078e00ff */
[-C--:B------:R-:W-:Y:S01]  /*0470*/  FFMA.FTZ R22, R22, R16.reuse, R21 ;  /* 0x0000001016167223 */ /* 0x080fe20000010015 */
[----:B------:R-:W-:Y:S01]  /*0480*/  @!P0 MOV R18, 0xbec093ac ;  /* 0xbec093ac00128802 */ /* 0x000fe20000000f00 */
[----:B------:R-:W0:Y:S01]  /*0490*/  MUFU.SQRT R4, R4 ;  /* 0x0000000400047308 */ /* 0x000e220000002000 */
[----:B------:R-:W-:Y:S01]  /*04a0*/  @!P0 MOV R20, 0x3e0375d3 ;  /* 0x3e0375d300148802 */ /* 0x000fe20000000f00 */
[----:B------:R-:W-:Y:S01]  /*04b0*/  FFMA.FTZ R22, R22, R16, R23 ;  /* 0x0000001016167223 */ /* 0x000fe20000010017 */
[----:B------:R-:W-:-:S05]  /*04c0*/  HFMA2.MMA R23, -RZ, RZ, 1.78125, -136.25 ;  /* 0x3f20d842ff177435 */ /* 0x000fca00000001ff */
[----:B------:R-:W1:Y:S01]  /*04d0*/  MUFU.SQRT R5, R5 ;  /* 0x0000000500057308 */ /* 0x000e620000002000 */
[-C--:B------:R-:W-:Y:S01]  /*04e0*/  FFMA.FTZ R19, R19, R17.reuse, R18 ;  /* 0x0000001113137223 */ /* 0x080fe20000010012 */
[----:B------:R-:W-:Y:S02]  /*04f0*/  MOV R21, 0x3f6a937e ;  /* 0x3f6a937e00157802 */ /* 0x000fe40000000f00 */
[----:B------:R-:W-:Y:S02]  /*0500*/  @!P1 MOV R21, 0xbec093ac ;  /* 0xbec093ac00159802 */ /* 0x000fe40000000f00 */
[----:B------:R-:W-:Y:S01]  /*0510*/  FSEL R18, -R17, R14, P0 ;  /* 0x0000000e11127208 */ /* 0x000fe20000000100 */
[----:B------:R-:W-:Y:S01]  /*0520*/  FFMA.FTZ R17, R19, R17, R20 ;  /* 0x0000001113117223 */ /* 0x000fe20000010014 */
[----:B------:R-:W-:Y:S01]  /*0530*/  @!P1 MOV R23, 0x3e0375d3 ;  /* 0x3e0375d300179802 */ /* 0x000fe20000000f00 */
[----:B------:R-:W-:Y:S02]  /*0540*/  FFMA.FTZ R22, R22, R16, R21 ;  /* 0x0000001016167223 */ /* 0x000fe40000010015 */
[----:B------:R-:W-:Y:S01]  /*0550*/  FFMA.FTZ R17, R17, R18, R18 ;  /* 0x0000001211117223 */ /* 0x000fe20000010012 */
[----:B------:R-:W-:Y:S01]  /*0560*/  FSEL R19, -R16, R15, P1 ;  /* 0x0000000f10137208 */ /* 0x000fe20000800100 */
[----:B------:R-:W-:Y:S01]  /*0570*/  FFMA.FTZ R16, R22, R16, R23 ;  /* 0x0000001016107223 */ /* 0x000fe20000010017 */
[----:B0-----:R-:W-:-:S02]  /*0580*/  FSETP.GT.AND P2, PT, R4, 8.50705917302346158658e+37, PT ;  /* 0x7e8000000400780b */ /* 0x001fc40003f44000 */
[C---:B-1----:R-:W-:Y:S01]  /*0590*/  FSETP.GT.AND P3, PT, R5.reuse, 8.50705917302346158658e+37, PT ;  /* 0x7e8000000500780b */ /* 0x042fe20003f64000 */
[----:B------:R-:W0:Y:S01]  /*05a0*/  @P0 MUFU.EX2 R18, R17 ;  /* 0x0000001100120308 */ /* 0x000e220000000800 */
[----:B------:R-:W-:Y:S01]  /*05b0*/  FSETP.GEU.AND P4, PT, R4, 1.175494350822287508e-38, PT ;  /* 0x008000000400780b */ /* 0x000fe20003f8e000 */
[----:B------:R-:W-:Y:S01]  /*05c0*/  FFMA.FTZ R16, R16, R19, R19 ;  /* 0x0000001310107223 */ /* 0x000fe20000010013 */
[----:B------:R-:W-:-:S05]  /*05d0*/  FSETP.GEU.AND P5, PT, R5, 1.175494350822287508e-38, PT ;  /* 0x008000000500780b */ /* 0x000fca0003fae000 */
[----:B------:R-:W1:Y:S02]  /*05e0*/  @P1 MUFU.EX2 R20, R16 ;  /* 0x0000001000141308 */ /* 0x000e640000000800 */
[----:B------:R-:W-:Y:S02]  /*05f0*/  @P2 FMUL R4, R4, 0.25 ;  /* 0x3e80000004042820 */ /* 0x000fe40000400000 */
[----:B------:R-:W-:Y:S02]  /*0600*/  @P3 FMUL R5, R5, 0.25 ;  /* 0x3e80000005053820 */ /* 0x000fe40000400000 */
[----:B------:R-:W-:Y:S01]  /*0610*/  @!P4 FMUL R4, R4, 16777216 ;  /* 0x4b8000000404c820 */ /* 0x000fe20000400000 */
[----:B0-----:R-:W-:Y:S01]  /*0620*/  @P0 FADD R19, -R18, 1 ;  /* 0x3f80000012130421 */ /* 0x001fe20000000100 */
[----:B------:R-:W-:Y:S01]  /*0630*/  @!P5 FMUL R5, R5, 16777216 ;  /* 0x4b8000000505d820 */ /* 0x000fe20000400000 */
[----:B------:R-:W-:-:S03]  /*0640*/  HFMA2.MMA R18, -RZ, RZ, 1.625, 0 ;  /* 0x3e800000ff127435 */ /* 0x000fc600000001ff */
[----:B------:R-:W0:Y:S01]  /*0650*/  MUFU.RCP R4, R4 ;  /* 0x0000000400047308 */ /* 0x000e220000001000 */
[----:B-1----:R-:W-:-:S07]  /*0660*/  @P1 FADD R20, -R20, 1 ;  /* 0x3f80000014141421 */ /* 0x002fce0000000100 */
[----:B------:R-:W1:Y:S01]  /*0670*/  MUFU.RCP R5, R5 ;  /* 0x0000000500057308 */ /* 0x000e620000001000 */
[C---:B------:R-:W-:Y:S02]  /*0680*/  FSEL R21, R18.reuse, 1, P2 ;  /* 0x3f80000012157808 */ /* 0x040fe40001000000 */
[----:B------:R-:W-:Y:S02]  /*0690*/  @P0 LOP3.LUT R17, R19, 0x80000000, R14, 0xf8, !PT ;  /* 0x8000000013110812 */ /* 0x000fe400078ef80e */
[----:B------:R-:W-:Y:S02]  /*06a0*/  @P1 LOP3.LUT R16, R20, 0x80000000, R15, 0xf8, !PT ;  /* 0x8000000014101812 */ /* 0x000fe400078ef80f */
[----:B------:R-:W-:Y:S01]  /*06b0*/  FSEL R18, R18, 1, P3 ;  /* 0x3f80000012127808 */ /* 0x000fe20001800000 */
[----:B------:R-:W-:Y:S01]  /*06c0*/  FMUL R14, R12, 0.5 ;  /* 0x3f0000000c0e7820 */ /* 0x000fe20000400000 */
[----:B----4-:R-:W-:Y:S01]  /*06d0*/  LOP3.LUT R15, R7, 0x80000000, RZ, 0x3c, !PT ;  /* 0x80000000070f7812 */ /* 0x010fe200078e3cff */
[----:B------:R-:W-:Y:S01]  /*06e0*/  FADD R7, R16, 1 ;  /* 0x3f80000010077421 */ /* 0x000fe20000000000 */
[----:B------:R-:W-:Y:S01]  /*06f0*/  LOP3.LUT R19, R6, 0x80000000, RZ, 0x3c, !PT ;  /* 0x8000000006137812 */ /* 0x000fe200078e3cff */
[----:B------:R-:W-:Y:S01]  /*0700*/  FMUL R6, R13, 0.5 ;  /* 0x3f0000000d067820 */ /* 0x000fe20000400000 */
[----:B------:R-:W-:Y:S01]  /*0710*/  FADD R17, R17, 1 ;  /* 0x3f80000011117421 */ /* 0x000fe20000000000 */
[----:B------:R-:W-:Y:S01]  /*0720*/  @!P4 FMUL R21, R21, 16777216 ;  /* 0x4b8000001515c820 */ /* 0x000fe20000400000 */
[----:B------:R-:W-:Y:S01]  /*0730*/  @!P5 FMUL R18, R18, 16777216 ;  /* 0x4b8000001212d820 */ /* 0x000fe20000400000 */
[----:B------:R-:W-:Y:S01]  /*0740*/  FFMA R6, R6, R7, R15 ;  /* 0x0000000706067223 */ /* 0x000fe2000000000f */
[----:B------:R-:W-:Y:S01]  /*0750*/  FFMA R14, R14, R17, R19 ;  /* 0x000000110e0e7223 */ /* 0x000fe20000000013 */
[----:B0-----:R-:W-:Y:S01]  /*0760*/  FMUL R21, R4, R21 ;  /* 0x0000001504157220 */ /* 0x001fe20000400000 */
[----:B-1----:R-:W-:Y:S01]  /*0770*/  FMUL R5, R5, R18 ;  /* 0x0000001205057220 */ /* 0x002fe20000400000 */
[----:B------:R-:W-:-:S02]  /*0780*/  SHF.R.S32.HI R7, RZ, 0x1f, R0 ;  /* 0x0000001fff077819 */ /* 0x000fc40000011400 */
[----:B------:R-:W-:Y:S01]  /*0790*/  LEA R4, P0, R0, UR6, 0x2 ;  /* 0x0000000600047c11 */ /* 0x000fe2000f8010ff */
[----:B------:R-:W-:Y:S01]  /*07a0*/  FMUL R21, R14, R21 ;  /* 0x000000150e157220 */ /* 0x000fe20000400000 */
[----:B------:R-:W-:Y:S02]  /*07b0*/  FMUL R6, R6, R5 ;  /* 0x0000000506067220 */ /* 0x000fe40000400000 */
[----:B------:R-:W-:Y:S01]  /*07c0*/  LEA.HI.X R5, R0, UR7, R7, 0x2, P0 ;  /* 0x0000000700057c11 */ /* 0x000fe200080f1407 */
[----:B-----5:R-:W-:Y:S01]  /*07d0*/  FFMA R8, R8, R21, R10 ;  /* 0x0000001508087223 */ /* 0x020fe2000000000a */
[----:B------:R-:W-:Y:S01]  /*07e0*/  FFMA R9, R9, R6, R11 ;  /* 0x0000000609097223 */ /* 0x000fe2000000000b */
[----:B------:R-:W-:Y:S04]  /*07f0*/  STG.E.64 desc[UR4][R2.64], R12 ;  /* 0x0000000c02007986 */ /* 0x000fe8000c101b04 */
[----:B------:R-:W-:Y:S01]  /*0800*/  STG.E.64 desc[UR4][R4.64], R8 ;  /* 0x0000000804007986 */ /* 0x000fe2000c101b04 */
[----:B------:R-:W-:Y:S05]  /*0810*/  EXIT ;  /* 0x000000000000794d */ /* 0x000fea0003800000 */
.L_x_0:
[----:B------:R-:W-:-:S00]  /*0820*/  BRA `(.L_x_0) ;  /* 0xfffffffc00fc7947 */ /* 0x000fc0000383ffff */
[----:B------:R-:W-:-:S00]  /*0830*/  NOP ;  /* 0x0000000000007918 */ /* 0x000fc00000000000 */
        /* <DEDUP_REMOVED lines=12> */
.L_x_1:


//--------------------- .nv.global.init           --------------------------
	.section	.nv.global.init,"aw",@progbits
.nv.global.init:
	.type		_$_str,@object
	.size		_$_str,(_$_str_$_2 - _$_str)
_$_str:
        /*0000*/ 	.byte	0x5f, 0x5f, 0x43, 0x55, 0x44, 0x41, 0x5f, 0x46, 0x54, 0x5a, 0x00
	.type		_$_str_$_2,@object
	.size		_$_str_$_2,(.L_1 - _$_str_$_2)
_$_str_$_2:
        /*000b*/ 	.byte	0x5f, 0x5f, 0x43, 0x55, 0x44, 0x41, 0x5f, 0x50, 0x52, 0x45, 0x43, 0x5f, 0x53, 0x51, 0x52, 0x54
        /*001b*/ 	.byte	0x00
.L_1:


//--------------------- .nv.constant0.triton_poi_fused__native_batch_norm_legit_no_training_convolution_gelu_8 --------------------------
	.section	.nv.constant0.triton_poi_fused__native_batch_norm_legit_no_training_convolution_gelu_8,"a",@progbits
	.sectionflags	@""
	.align	4
.nv.constant0.triton_poi_fused__native_batch_norm_legit_no_training_convolution_gelu_8:
	.zero		588
